//
// Generated by NVIDIA NVVM Compiler
//
// Compiler Build ID: CL-36424714
// Cuda compilation tools, release 13.0, V13.0.88
// Based on NVVM 20.0.0
//

.version 9.0
.target sm_100
.address_size 64

	// .globl	_Z9vectorAddPfS_S_i
.extern .func  (.param .b32 func_retval0) vprintf
(
	.param .b64 vprintf_param_0,
	.param .b64 vprintf_param_1
)
;
.global .align 1 .b8 $str[38] = {84, 104, 114, 101, 97, 100, 32, 37, 100, 58, 32, 66, 108, 111, 99, 107, 73, 100, 120, 32, 37, 100, 44, 32, 84, 104, 114, 101, 97, 100, 73, 100, 120, 32, 37, 100, 10};
.global .align 1 .b8 $str$1[25] = {84, 104, 114, 101, 97, 100, 32, 37, 100, 58, 32, 37, 102, 32, 43, 32, 37, 102, 32, 61, 32, 37, 102, 10};

.visible .entry _Z9vectorAddPfS_S_i(
	.param .u64 .ptr .align 1 _Z9vectorAddPfS_S_i_param_0,
	.param .u64 .ptr .align 1 _Z9vectorAddPfS_S_i_param_1,
	.param .u64 .ptr .align 1 _Z9vectorAddPfS_S_i_param_2,
	.param .u32 _Z9vectorAddPfS_S_i_param_3
)
{
	.local .align 16 .b8 	__local_depot0[32];
	.reg .b64 	%SP;
	.reg .b64 	%SPL;
	.reg .pred 	%p<2>;
	.reg .b32 	%r<10>;
	.reg .b32 	%f<7>;
	.reg .b64 	%rd<17>;
	.reg .b64 	%fd<4>;

	mov.u64 	%SPL, __local_depot0;
	cvta.local.u64 	%SP, %SPL;
	ld.param.u64 	%rd1, [_Z9vectorAddPfS_S_i_param_0];
	ld.param.u64 	%rd2, [_Z9vectorAddPfS_S_i_param_1];
	ld.param.u64 	%rd3, [_Z9vectorAddPfS_S_i_param_2];
	ld.param.u32 	%r4, [_Z9vectorAddPfS_S_i_param_3];
	mov.u32 	%r1, %ctaid.x;
	mov.u32 	%r5, %ntid.x;
	mov.u32 	%r2, %tid.x;
	mad.lo.s32 	%r3, %r1, %r5, %r2;
	setp.ge.s32 	%p1, %r3, %r4;
	@%p1 bra 	$L__BB0_2;
	add.u64 	%rd4, %SP, 0;
	add.u64 	%rd5, %SPL, 0;
	cvta.to.global.u64 	%rd6, %rd1;
	cvta.to.global.u64 	%rd7, %rd2;
	cvta.to.global.u64 	%rd8, %rd3;
	st.local.v2.u32 	[%rd5], {%r3, %r1};
	st.local.u32 	[%rd5+8], %r2;
	mov.u64 	%rd9, $str;
	cvta.global.u64 	%rd10, %rd9;
	{ // callseq 0, 0
	.param .b64 param0;
	st.param.b64 	[param0], %rd10;
	.param .b64 param1;
	st.param.b64 	[param1], %rd4;
	.param .b32 retval0;
	call.uni (retval0), 
	vprintf, 
	(
	param0, 
	param1
	);
	ld.param.b32 	%r6, [retval0];
	} // callseq 0
	mul.wide.s32 	%rd11, %r3, 4;
	add.s64 	%rd12, %rd6, %rd11;
	ld.global.f32 	%f1, [%rd12];
	cvt.f64.f32 	%fd1, %f1;
	add.s64 	%rd13, %rd7, %rd11;
	ld.global.f32 	%f2, [%rd13];
	cvt.f64.f32 	%fd2, %f2;
	add.f32 	%f3, %f1, %f2;
	cvt.f64.f32 	%fd3, %f3;
	st.local.u32 	[%rd5], %r3;
	st.local.f64 	[%rd5+8], %fd1;
	st.local.v2.f64 	[%rd5+16], {%fd2, %fd3};
	mov.u64 	%rd14, $str$1;
	cvta.global.u64 	%rd15, %rd14;
	{ // callseq 1, 0
	.param .b64 param0;
	st.param.b64 	[param0], %rd15;
	.param .b64 param1;
	st.param.b64 	[param1], %rd4;
	.param .b32 retval0;
	call.uni (retval0), 
	vprintf, 
	(
	param0, 
	param1
	);
	ld.param.b32 	%r8, [retval0];
	} // callseq 1
	ld.global.f32 	%f4, [%rd12];
	ld.global.f32 	%f5, [%rd13];
	add.f32 	%f6, %f4, %f5;
	add.s64 	%rd16, %rd8, %rd11;
	st.global.f32 	[%rd16], %f6;
$L__BB0_2:
	ret;

}


// ===== COMPILED SASS (sm_100) =====

	.target	sm_100

	.elftype	@"ET_EXEC"


//--------------------- .note.nv.tkinfo           --------------------------
	.section	.note.nv.tkinfo,"",@"SHT_NOTE"
	.sectionflags	@"SHF_NOTE_NV_TKINFO"
	.tkinfo
        /*0018*/ 	.word	0x00000002
        /*0030*/ 	.string	""
        /*0030*/ 	.string	"ptxas"
        /*0030*/ 	.string	"Cuda compilation tools, release 13.0, V13.0.88"
        /*0030*/ 	.string	"Build cuda_13.0.r13.0/compiler.36424714_0"
        /*0030*/ 	.string	"-arch sm_100 -m 64 "



//--------------------- .note.nv.cuinfo           --------------------------
	.section	.note.nv.cuinfo,"",@"SHT_NOTE"
	.sectionflags	@"SHF_NOTE_NV_CUINFO"
        /*0018*/ 	.short	0x0002
        /*001a*/ 	.short	0x0064
        /*001c*/ 	.short	0x0082
	.zero		2


//--------------------- .nv.info                  --------------------------
	.section	.nv.info,"",@"SHT_CUDA_INFO"
	.align	4


	//----- nvinfo : EIATTR_REGCOUNT
	.align		4
        /*0000*/ 	.byte	0x04, 0x2f
        /*0002*/ 	.short	(.L_3 - .L_2)
	.align		4
.L_2:
        /*0004*/ 	.word	index@(_Z9vectorAddPfS_S_i)
        /*0008*/ 	.word	0x0000001c


	//----- nvinfo : EIATTR_FRAME_SIZE
	.align		4
.L_3:
        /*000c*/ 	.byte	0x04, 0x11
        /*000e*/ 	.short	(.L_5 - .L_4)
	.align		4
.L_4:
        /*0010*/ 	.word	index@(_Z9vectorAddPfS_S_i)
        /*0014*/ 	.word	0x00000020


	//----- nvinfo : EIATTR_MIN_STACK_SIZE
	.align		4
.L_5:
        /*0018*/ 	.byte	0x04, 0x12
        /*001a*/ 	.short	(.L_7 - .L_6)
	.align		4
.L_6:
        /*001c*/ 	.word	index@(_Z9vectorAddPfS_S_i)
        /*0020*/ 	.word	0x00000020
.L_7:


//--------------------- .nv.compat                --------------------------
	.section	.nv.compat,"",@"SHT_CUDA_COMPAT_INFO"
	.align	4
        /*0000*/ 	.byte	0x02, 0x09, 0x00, 0x00, 0x02, 0x02, 0x01, 0x00, 0x02, 0x05, 0x05, 0x00, 0x03, 0x07, 0x01, 0x01
        /*0010*/ 	.byte	0x02, 0x03, 0x00, 0x00, 0x02, 0x06, 0x01, 0x00, 0x04, 0x0b, 0x08, 0x00, 0x09, 0x00, 0x00, 0x00
        /*0020*/ 	.byte	0x00, 0x00, 0x00, 0x00


//--------------------- .nv.info._Z9vectorAddPfS_S_i --------------------------
	.section	.nv.info._Z9vectorAddPfS_S_i,"",@"SHT_CUDA_INFO"
	.sectionflags	@""
	.align	4


	//----- nvinfo : EIATTR_CUDA_API_VERSION
	.align		4
        /*0000*/ 	.byte	0x04, 0x37
        /*0002*/ 	.short	(.L_9 - .L_8)
.L_8:
        /*0004*/ 	.word	0x00000082


	//----- nvinfo : EIATTR_KPARAM_INFO
	.align		4
.L_9:
        /*0008*/ 	.byte	0x04, 0x17
        /*000a*/ 	.short	(.L_11 - .L_10)
.L_10:
        /*000c*/ 	.word	0x00000000
        /*0010*/ 	.short	0x0003
        /*0012*/ 	.short	0x0018
        /*0014*/ 	.byte	0x00, 0xf0, 0x11, 0x00


	//----- nvinfo : EIATTR_KPARAM_INFO
	.align		4
.L_11:
        /*0018*/ 	.byte	0x04, 0x17
        /*001a*/ 	.short	(.L_13 - .L_12)
.L_12:
        /*001c*/ 	.word	0x00000000
        /*0020*/ 	.short	0x0002
        /*0022*/ 	.short	0x0010
        /*0024*/ 	.byte	0x00, 0xf5, 0x21, 0x00


	//----- nvinfo : EIATTR_KPARAM_INFO
	.align		4
.L_13:
        /*0028*/ 	.byte	0x04, 0x17
        /*002a*/ 	.short	(.L_15 - .L_14)
.L_14:
        /*002c*/ 	.word	0x00000000
        /*0030*/ 	.short	0x0001
        /*0032*/ 	.short	0x0008
        /*0034*/ 	.byte	0x00, 0xf5, 0x21, 0x00


	//----- nvinfo : EIATTR_KPARAM_INFO
	.align		4
.L_15:
        /*0038*/ 	.byte	0x04, 0x17
        /*003a*/ 	.short	(.L_17 - .L_16)
.L_16:
        /*003c*/ 	.word	0x00000000
        /*0040*/ 	.short	0x0000
        /*0042*/ 	.short	0x0000
        /*0044*/ 	.byte	0x00, 0xf5, 0x21, 0x00


	//----- nvinfo : EIATTR_SPARSE_MMA_MASK
	.align		4
.L_17:
        /*0048*/ 	.byte	0x03, 0x50
        /*004a*/ 	.short	0x0000


	//----- nvinfo : EIATTR_MAXREG_COUNT
	.align		4
        /*004c*/ 	.byte	0x03, 0x1b
        /*004e*/ 	.short	0x00ff


	//----- nvinfo : EIATTR_EXTERNS
	.align		4
        /*0050*/ 	.byte	0x04, 0x0f
        /*0052*/ 	.short	(.L_19 - .L_18)


	//   ....[0]....
	.align		4
.L_18:
        /*0054*/ 	.word	index@(vprintf)


	//----- nvinfo : EIATTR_MERCURY_ISA_VERSION
	.align		4
.L_19:
        /*0058*/ 	.byte	0x03, 0x5f
        /*005a*/ 	.short	0x0101


	//----- nvinfo : EIATTR_VRC_CTA_INIT_COUNT
	.align		4
        /*005c*/ 	.byte	0x02, 0x4a
	.zero		1
	.zero		1


	//----- nvinfo : EIATTR_SYSCALL_OFFSETS
	.align		4
        /*0060*/ 	.byte	0x04, 0x46
        /*0062*/ 	.short	(.L_21 - .L_20)


	//   ....[0]....
.L_20:
        /*0064*/ 	.word	0x00000180


	//   ....[1]....
        /*0068*/ 	.word	0x000002d0


	//----- nvinfo : EIATTR_EXIT_INSTR_OFFSETS
	.align		4
.L_21:
        /*006c*/ 	.byte	0x04, 0x1c
        /*006e*/ 	.short	(.L_23 - .L_22)


	//   ....[0]....
.L_22:
        /*0070*/ 	.word	0x000000c0


	//   ....[1]....
        /*0074*/ 	.word	0x00000340


	//----- nvinfo : EIATTR_CRS_STACK_SIZE
	.align		4
.L_23:
        /*0078*/ 	.byte	0x04, 0x1e
        /*007a*/ 	.short	(.L_25 - .L_24)
.L_24:
        /*007c*/ 	.word	0x00000000


	//----- nvinfo : EIATTR_CBANK_PARAM_SIZE
	.align		4
.L_25:
        /*0080*/ 	.byte	0x03, 0x19
        /*0082*/ 	.short	0x001c


	//----- nvinfo : EIATTR_PARAM_CBANK
	.align		4
        /*0084*/ 	.byte	0x04, 0x0a
        /*0086*/ 	.short	(.L_27 - .L_26)
	.align		4
.L_26:
        /*0088*/ 	.word	index@(.nv.constant0._Z9vectorAddPfS_S_i)
        /*008c*/ 	.short	0x0380
        /*008e*/ 	.short	0x001c


	//----- nvinfo : EIATTR_SW_WAR
	.align		4
.L_27:
        /*0090*/ 	.byte	0x04, 0x36
        /*0092*/ 	.short	(.L_29 - .L_28)
.L_28:
        /*0094*/ 	.word	0x00000008
.L_29:


//--------------------- .nv.callgraph             --------------------------
	.section	.nv.callgraph,"",@"SHT_CUDA_CALLGRAPH"
	.align	4
	.sectionentsize	8
	.align		4
        /*0000*/ 	.word	0x00000000
	.align		4
        /*0004*/ 	.word	0xffffffff
	.align		4
        /*0008*/ 	.word	index@(_Z9vectorAddPfS_S_i)
	.align		4
        /*000c*/ 	.word	index@(vprintf)
	.align		4
        /*0010*/ 	.word	0x00000000
	.align		4
        /*0014*/ 	.word	0xfffffffe
	.align		4
        /*0018*/ 	.word	0x00000000
	.align		4
        /*001c*/ 	.word	0xfffffffd
	.align		4
        /*0020*/ 	.word	0x00000000
	.align		4
        /*0024*/ 	.word	0xfffffffc


//--------------------- .nv.constant4             --------------------------
	.section	.nv.constant4,"a",@progbits
	.align	8
	.align		8
.nv.constant4:
        /*0000*/ 	.dword	vprintf
	.align		8
        /*0008*/ 	.dword	$str
	.align		8
        /*0010*/ 	.dword	$str$1


//--------------------- .text._Z9vectorAddPfS_S_i --------------------------
	.section	.text._Z9vectorAddPfS_S_i,"ax",@progbits
	.align	128
        .global         _Z9vectorAddPfS_S_i
        .type           _Z9vectorAddPfS_S_i,@function
        .size           _Z9vectorAddPfS_S_i,(.L_x_3 - _Z9vectorAddPfS_S_i)
        .other          _Z9vectorAddPfS_S_i,@"STO_CUDA_ENTRY STV_DEFAULT"
_Z9vectorAddPfS_S_i:
.text._Z9vectorAddPfS_S_i:
[----:B------:R-:W0:Y:S01]  /*0000*/  LDC R1, c[0x0][0x37c] ;  /* 0x0000df00ff017b82 */ /* 0x000e220000000800 */
[----:B------:R-:W1:Y:S01]  /*0010*/  S2R R0, SR_TID.X ;  /* 0x0000000000007919 */ /* 0x000e620000002100 */
[----:B------:R-:W2:Y:S01]  /*0020*/  LDCU UR5, c[0x0][0x2fc] ;  /* 0x00005f80ff0577ac */ /* 0x000ea20008000800 */
[----:B0-----:R-:W-:Y:S01]  /*0030*/  IADD3 R1, PT, PT, R1, -0x20, RZ ;  /* 0xffffffe001017810 */ /* 0x001fe20007ffe0ff */
[----:B------:R-:W1:Y:S01]  /*0040*/  S2R R3, SR_CTAID.X ;  /* 0x0000000000037919 */ /* 0x000e620000002500 */
[----:B------:R-:W1:Y:S01]  /*0050*/  LDCU UR6, c[0x0][0x360] ;  /* 0x00006c00ff0677ac */ /* 0x000e620008000800 */
[----:B------:R-:W0:Y:S01]  /*0060*/  LDCU UR7, c[0x0][0x398] ;  /* 0x00007300ff0777ac */ /* 0x000e220008000800 */
[----:B------:R-:W3:Y:S02]  /*0070*/  LDCU UR4, c[0x0][0x2f8] ;  /* 0x00005f00ff0477ac */ /* 0x000ee40008000800 */
[----:B---3--:R-:W-:Y:S01]  /*0080*/  IADD3 R22, P1, PT, R1, UR4, RZ ;  /* 0x0000000401167c10 */ /* 0x008fe2000ff3e0ff */
[----:B-1----:R-:W-:-:S04]  /*0090*/  IMAD R2, R3, UR6, R0 ;  /* 0x0000000603027c24 */ /* 0x002fc8000f8e0200 */
[----:B--2---:R-:W-:Y:S01]  /*00a0*/  IMAD.X R19, RZ, RZ, UR5, P1 ;  /* 0x00000005ff137e24 */ /* 0x004fe200088e06ff */
[----:B0-----:R-:W-:-:S13]  /*00b0*/  ISETP.GE.AND P0, PT, R2, UR7, PT ;  /* 0x0000000702007c0c */ /* 0x001fda000bf06270 */
[----:B------:R-:W-:Y:S05]  /*00c0*/  @P0 EXIT ;  /* 0x000000000000094d */ /* 0x000fea0003800000 */
[----:B------:R-:W-:Y:S01]  /*00d0*/  MOV R18, 0x0 ;  /* 0x0000000000127802 */ /* 0x000fe20000000f00 */
[----:B------:R0:W-:Y:S01]  /*00e0*/  STL.64 [R1], R2 ;  /* 0x0000000201007387 */ /* 0x0001e20000100a00 */
[----:B------:R-:W1:Y:S01]  /*00f0*/  LDCU.64 UR4, c[0x4][0x8] ;  /* 0x01000100ff0477ac */ /* 0x000e620008000a00 */
[----:B------:R-:W-:Y:S01]  /*0100*/  MOV R6, R22 ;  /* 0x0000001600067202 */ /* 0x000fe20000000f00 */
[----:B------:R0:W2:Y:S01]  /*0110*/  LDC.64 R8, c[0x4][R18] ;  /* 0x0100000012087b82 */ /* 0x0000a20000000a00 */
[----:B------:R0:W-:Y:S01]  /*0120*/  STL [R1+0x8], R0 ;  /* 0x0000080001007387 */ /* 0x0001e20000100800 */
[----:B------:R-:W-:Y:S01]  /*0130*/  IMAD.MOV.U32 R7, RZ, RZ, R19 ;  /* 0x000000ffff077224 */ /* 0x000fe200078e0013 */
[----:B------:R-:W3:Y:S01]  /*0140*/  LDCU.64 UR36, c[0x0][0x358] ;  /* 0x00006b00ff2477ac */ /* 0x000ee20008000a00 */
[----:B-1----:R-:W-:Y:S01]  /*0150*/  MOV R4, UR4 ;  /* 0x0000000400047c02 */ /* 0x002fe20008000f00 */
[----:B0-----:R-:W-:-:S07]  /*0160*/  IMAD.U32 R5, RZ, RZ, UR5 ;  /* 0x00000005ff057e24 */ /* 0x001fce000f8e00ff */
[----:B------:R-:W-:-:S07]  /*0170*/  LEPC R20, `(.L_x_0) ;  /* 0x000000001014794e */ /* 0x000fce0000000000 */
[----:B--23--:R-:W-:Y:S05]  /*0180*/  CALL.ABS.NOINC R8 ;  /* 0x0000000008007343 */ /* 0x00cfea0003c00000 */
.L_x_0:
[----:B------:R-:W0:Y:S01]  /*0190*/  LDC.64 R24, c[0x0][0x380] ;  /* 0x0000e000ff187b82 */ /* 0x000e220000000a00 */
[----:B------:R-:W1:Y:S07]  /*01a0*/  LDCU.64 UR4, c[0x4][0x10] ;  /* 0x01000200ff0477ac */ /* 0x000e6e0008000a00 */
[----:B------:R-:W2:Y:S01]  /*01b0*/  LDC.64 R16, c[0x0][0x388] ;  /* 0x0000e200ff107b82 */ /* 0x000ea20000000a00 */
[----:B0-----:R-:W-:-:S05]  /*01c0*/  IMAD.WIDE R24, R2, 0x4, R24 ;  /* 0x0000000402187825 */ /* 0x001fca00078e0218 */
[----:B------:R-:W3:Y:S01]  /*01d0*/  LDG.E R0, desc[UR36][R24.64] ;  /* 0x0000002418007981 */ /* 0x000ee2000c1e1900 */
[----:B--2---:R-:W-:-:S05]  /*01e0*/  IMAD.WIDE R16, R2, 0x4, R16 ;  /* 0x0000000402107825 */ /* 0x004fca00078e0210 */
[----:B------:R-:W2:Y:S01]  /*01f0*/  LDG.E R3, desc[UR36][R16.64] ;  /* 0x0000002410037981 */ /* 0x000ea2000c1e1900 */
[----:B------:R0:W4:Y:S03]  /*0200*/  LDC.64 R14, c[0x4][R18] ;  /* 0x01000000120e7b82 */ /* 0x0001260000000a00 */
[----:B------:R0:W-:Y:S01]  /*0210*/  STL [R1], R2 ;  /* 0x0000000201007387 */ /* 0x0001e20000100800 */
[----:B-1----:R-:W-:Y:S01]  /*0220*/  MOV R4, UR4 ;  /* 0x0000000400047c02 */ /* 0x002fe20008000f00 */
[----:B------:R-:W-:Y:S01]  /*0230*/  IMAD.U32 R5, RZ, RZ, UR5 ;  /* 0x00000005ff057e24 */ /* 0x000fe2000f8e00ff */
[----:B------:R-:W-:Y:S02]  /*0240*/  MOV R6, R22 ;  /* 0x0000001600067202 */ /* 0x000fe40000000f00 */
[----:B------:R-:W-:Y:S01]  /*0250*/  MOV R7, R19 ;  /* 0x0000001300077202 */ /* 0x000fe20000000f00 */
[----:B---3--:R-:W1:Y:S01]  /*0260*/  F2F.F64.F32 R12, R0 ;  /* 0x00000000000c7310 */ /* 0x008e620000201800 */
[----:B--2---:R-:W-:-:S07]  /*0270*/  FADD R10, R0, R3 ;  /* 0x00000003000a7221 */ /* 0x004fce0000000000 */
[----:B------:R-:W-:Y:S08]  /*0280*/  F2F.F64.F32 R8, R3 ;  /* 0x0000000300087310 */ /* 0x000ff00000201800 */
[----:B------:R-:W2:Y:S01]  /*0290*/  F2F.F64.F32 R10, R10 ;  /* 0x0000000a000a7310 */ /* 0x000ea20000201800 */
[----:B-1----:R0:W-:Y:S04]  /*02a0*/  STL.64 [R1+0x8], R12 ;  /* 0x0000080c01007387 */ /* 0x0021e80000100a00 */
[----:B--2-4-:R0:W-:Y:S02]  /*02b0*/  STL.128 [R1+0x10], R8 ;  /* 0x0000100801007387 */ /* 0x0141e40000100c00 */
[----:B------:R-:W-:-:S07]  /*02c0*/  LEPC R20, `(.L_x_1) ;  /* 0x000000001014794e */ /* 0x000fce0000000000 */
[----:B0-----:R-:W-:Y:S05]  /*02d0*/  CALL.ABS.NOINC R14 ;  /* 0x000000000e007343 */ /* 0x001fea0003c00000 */
.L_x_1:
[----:B------:R-:W2:Y:S01]  /*02e0*/  LDG.E R24, desc[UR36][R24.64] ;  /* 0x0000002418187981 */ /* 0x000ea2000c1e1900 */
[----:B------:R-:W0:Y:S03]  /*02f0*/  LDC.64 R4, c[0x0][0x390] ;  /* 0x0000e400ff047b82 */ /* 0x000e260000000a00 */
[----:B------:R-:W2:Y:S01]  /*0300*/  LDG.E R17, desc[UR36][R16.64] ;  /* 0x0000002410117981 */ /* 0x000ea2000c1e1900 */
[----:B0-----:R-:W-:-:S04]  /*0310*/  IMAD.WIDE R2, R2, 0x4, R4 ;  /* 0x0000000402027825 */ /* 0x001fc800078e0204 */
[----:B--2---:R-:W-:-:S05]  /*0320*/  FADD R7, R24, R17 ;  /* 0x0000001118077221 */ /* 0x004fca0000000000 */
[----:B------:R-:W-:Y:S01]  /*0330*/  STG.E desc[UR36][R2.64], R7 ;  /* 0x0000000702007986 */ /* 0x000fe2000c101924 */
[----:B------:R-:W-:Y:S05]  /*0340*/  EXIT ;  /* 0x000000000000794d */ /* 0x000fea0003800000 */
.L_x_2:
[----:B------:R-:W-:-:S00]  /*0350*/  BRA `(.L_x_2) ;  /* 0xfffffffc00fc7947 */ /* 0x000fc0000383ffff */
[----:B------:R-:W-:-:S00]  /*0360*/  NOP ;  /* 0x0000000000007918 */ /* 0x000fc00000000000 */
        /* <DEDUP_REMOVED lines=9> */
.L_x_3:


//--------------------- .nv.global.init           --------------------------
	.section	.nv.global.init,"aw",@progbits
.nv.global.init:
	.type		$str$1,@object
	.size		$str$1,($str - $str$1)
$str$1:
        /*0000*/ 	.byte	0x54, 0x68, 0x72, 0x65, 0x61, 0x64, 0x20, 0x25, 0x64, 0x3a, 0x20, 0x25, 0x66, 0x20, 0x2b, 0x20
        /*0010*/ 	.byte	0x25, 0x66, 0x20, 0x3d, 0x20, 0x25, 0x66, 0x0a, 0x00
	.type		$str,@object
	.size		$str,(.L_0 - $str)
$str:
        /*0019*/ 	.byte	0x54, 0x68, 0x72, 0x65, 0x61, 0x64, 0x20, 0x25, 0x64, 0x3a, 0x20, 0x42, 0x6c, 0x6f, 0x63, 0x6b
        /*0029*/ 	.byte	0x49, 0x64, 0x78, 0x20, 0x25, 0x64, 0x2c, 0x20, 0x54, 0x68, 0x72, 0x65, 0x61, 0x64, 0x49, 0x64
        /*0039*/ 	.byte	0x78, 0x20, 0x25, 0x64, 0x0a, 0x00
.L_0:


//--------------------- .nv.shared.reserved.0     --------------------------
	.section	.nv.shared.reserved.0,"aw",@nobits
	.weak		__nv_reservedSMEM_offset_0_alias
	.size		__nv_reservedSMEM_offset_0_alias, 0, 64
	.other		__nv_reservedSMEM_offset_0_alias,@"STO_CUDA_RESERVED_SHARED STV_DEFAULT"
__nv_reservedSMEM_offset_0_alias:
	.zero		0
	.zero		64


//--------------------- .nv.constant0._Z9vectorAddPfS_S_i --------------------------
	.section	.nv.constant0._Z9vectorAddPfS_S_i,"a",@progbits
	.sectionflags	@""
	.align	4
.nv.constant0._Z9vectorAddPfS_S_i:
	.zero		924


//--------------------- SYMBOLS --------------------------

	.type		.nv.reservedSmem.offset0,@object
	.size		.nv.reservedSmem.offset0,0x4
	.type		vprintf,@function
